//
// Generated by NVIDIA NVVM Compiler
//
// Compiler Build ID: CL-36424714
// Cuda compilation tools, release 13.0, V13.0.88
// Based on NVVM 20.0.0
//

.version 9.0
.target sm_100
.address_size 64

	// .globl	_Z13reduce_kernelPfS_i

.visible .entry _Z13reduce_kernelPfS_i(
	.param .u64 .ptr .align 1 _Z13reduce_kernelPfS_i_param_0,
	.param .u64 .ptr .align 1 _Z13reduce_kernelPfS_i_param_1,
	.param .u32 _Z13reduce_kernelPfS_i_param_2
)
{
	.reg .pred 	%p<9>;
	.reg .b32 	%r<10>;
	.reg .b32 	%f<5>;
	.reg .b64 	%rd<11>;

	ld.param.u64 	%rd3, [_Z13reduce_kernelPfS_i_param_0];
	ld.param.u64 	%rd4, [_Z13reduce_kernelPfS_i_param_1];
	ld.param.u32 	%r8, [_Z13reduce_kernelPfS_i_param_2];
	cvta.to.global.u64 	%rd1, %rd4;
	mov.u32 	%r1, %ctaid.x;
	mov.u32 	%r9, %ntid.x;
	mov.u32 	%r3, %tid.x;
	mad.lo.s32 	%r4, %r1, %r9, %r3;
	setp.lt.u32 	%p1, %r9, 2;
	mul.wide.s32 	%rd5, %r4, 4;
	add.s64 	%rd2, %rd1, %rd5;
	@%p1 bra 	$L__BB0_4;
$L__BB0_1:
	shr.u32 	%r6, %r9, 1;
	setp.ge.u32 	%p2, %r3, %r6;
	add.s32 	%r7, %r6, %r4;
	setp.ge.u32 	%p3, %r7, %r8;
	or.pred  	%p4, %p2, %p3;
	@%p4 bra 	$L__BB0_3;
	ld.global.f32 	%f1, [%rd2];
	mul.wide.u32 	%rd6, %r7, 4;
	add.s64 	%rd7, %rd1, %rd6;
	ld.global.f32 	%f2, [%rd7];
	add.f32 	%f3, %f1, %f2;
	st.global.f32 	[%rd2], %f3;
$L__BB0_3:
	bar.sync 	0;
	setp.gt.u32 	%p5, %r9, 3;
	mov.u32 	%r9, %r6;
	@%p5 bra 	$L__BB0_1;
$L__BB0_4:
	setp.ne.s32 	%p6, %r3, 0;
	setp.ge.s32 	%p7, %r4, %r8;
	or.pred  	%p8, %p6, %p7;
	@%p8 bra 	$L__BB0_6;
	ld.global.f32 	%f4, [%rd2];
	cvta.to.global.u64 	%rd8, %rd3;
	mul.wide.u32 	%rd9, %r1, 4;
	add.s64 	%rd10, %rd8, %rd9;
	st.global.f32 	[%rd10], %f4;
$L__BB0_6:
	ret;

}


// ===== COMPILED SASS (sm_100) =====

	.target	sm_100

	.elftype	@"ET_EXEC"


//--------------------- .note.nv.tkinfo           --------------------------
	.section	.note.nv.tkinfo,"",@"SHT_NOTE"
	.sectionflags	@"SHF_NOTE_NV_TKINFO"
	.tkinfo
        /*0018*/ 	.word	0x00000002
        /*0030*/ 	.string	""
        /*0030*/ 	.string	"ptxas"
        /*0030*/ 	.string	"Cuda compilation tools, release 13.0, V13.0.88"
        /*0030*/ 	.string	"Build cuda_13.0.r13.0/compiler.36424714_0"
        /*0030*/ 	.string	"-arch sm_100 -m 64 "



//--------------------- .note.nv.cuinfo           --------------------------
	.section	.note.nv.cuinfo,"",@"SHT_NOTE"
	.sectionflags	@"SHF_NOTE_NV_CUINFO"
        /*0018*/ 	.short	0x0002
        /*001a*/ 	.short	0x0064
        /*001c*/ 	.short	0x0082
	.zero		2


//--------------------- .nv.info                  --------------------------
	.section	.nv.info,"",@"SHT_CUDA_INFO"
	.align	4


	//----- nvinfo : EIATTR_REGCOUNT
	.align		4
        /*0000*/ 	.byte	0x04, 0x2f
        /*0002*/ 	.short	(.L_1 - .L_0)
	.align		4
.L_0:
        /*0004*/ 	.word	index@(_Z13reduce_kernelPfS_i)
        /*0008*/ 	.word	0x00000010


	//----- nvinfo : EIATTR_FRAME_SIZE
	.align		4
.L_1:
        /*000c*/ 	.byte	0x04, 0x11
        /*000e*/ 	.short	(.L_3 - .L_2)
	.align		4
.L_2:
        /*0010*/ 	.word	index@(_Z13reduce_kernelPfS_i)
        /*0014*/ 	.word	0x00000000


	//----- nvinfo : EIATTR_MIN_STACK_SIZE
	.align		4
.L_3:
        /*0018*/ 	.byte	0x04, 0x12
        /*001a*/ 	.short	(.L_5 - .L_4)
	.align		4
.L_4:
        /*001c*/ 	.word	index@(_Z13reduce_kernelPfS_i)
        /*0020*/ 	.word	0x00000000
.L_5:


//--------------------- .nv.compat                --------------------------
	.section	.nv.compat,"",@"SHT_CUDA_COMPAT_INFO"
	.align	4
        /*0000*/ 	.byte	0x02, 0x09, 0x00, 0x00, 0x02, 0x02, 0x01, 0x00, 0x02, 0x05, 0x05, 0x00, 0x03, 0x07, 0x01, 0x01
        /*0010*/ 	.byte	0x02, 0x03, 0x00, 0x00, 0x02, 0x06, 0x01, 0x00, 0x04, 0x0b, 0x08, 0x00, 0x09, 0x00, 0x00, 0x00
        /*0020*/ 	.byte	0x00, 0x00, 0x00, 0x00


//--------------------- .nv.info._Z13reduce_kernelPfS_i --------------------------
	.section	.nv.info._Z13reduce_kernelPfS_i,"",@"SHT_CUDA_INFO"
	.sectionflags	@""
	.align	4


	//----- nvinfo : EIATTR_CUDA_API_VERSION
	.align		4
        /*0000*/ 	.byte	0x04, 0x37
        /*0002*/ 	.short	(.L_7 - .L_6)
.L_6:
        /*0004*/ 	.word	0x00000082


	//----- nvinfo : EIATTR_KPARAM_INFO
	.align		4
.L_7:
        /*0008*/ 	.byte	0x04, 0x17
        /*000a*/ 	.short	(.L_9 - .L_8)
.L_8:
        /*000c*/ 	.word	0x00000000
        /*0010*/ 	.short	0x0002
        /*0012*/ 	.short	0x0010
        /*0014*/ 	.byte	0x00, 0xf0, 0x11, 0x00


	//----- nvinfo : EIATTR_KPARAM_INFO
	.align		4
.L_9:
        /*0018*/ 	.byte	0x04, 0x17
        /*001a*/ 	.short	(.L_11 - .L_10)
.L_10:
        /*001c*/ 	.word	0x00000000
        /*0020*/ 	.short	0x0001
        /*0022*/ 	.short	0x0008
        /*0024*/ 	.byte	0x00, 0xf5, 0x21, 0x00


	//----- nvinfo : EIATTR_KPARAM_INFO
	.align		4
.L_11:
        /*0028*/ 	.byte	0x04, 0x17
        /*002a*/ 	.short	(.L_13 - .L_12)
.L_12:
        /*002c*/ 	.word	0x00000000
        /*0030*/ 	.short	0x0000
        /*0032*/ 	.short	0x0000
        /*0034*/ 	.byte	0x00, 0xf5, 0x21, 0x00


	//----- nvinfo : EIATTR_SPARSE_MMA_MASK
	.align		4
.L_13:
        /*0038*/ 	.byte	0x03, 0x50
        /*003a*/ 	.short	0x0000


	//----- nvinfo : EIATTR_MAXREG_COUNT
	.align		4
        /*003c*/ 	.byte	0x03, 0x1b
        /*003e*/ 	.short	0x00ff


	//----- nvinfo : EIATTR_NUM_BARRIERS
	.align		4
        /*0040*/ 	.byte	0x02, 0x4c
        /*0042*/ 	.byte	0x01
	.zero		1


	//----- nvinfo : EIATTR_MERCURY_ISA_VERSION
	.align		4
        /*0044*/ 	.byte	0x03, 0x5f
        /*0046*/ 	.short	0x0101


	//----- nvinfo : EIATTR_VRC_CTA_INIT_COUNT
	.align		4
        /*0048*/ 	.byte	0x02, 0x4a
	.zero		1
	.zero		1


	//----- nvinfo : EIATTR_EXIT_INSTR_OFFSETS
	.align		4
        /*004c*/ 	.byte	0x04, 0x1c
        /*004e*/ 	.short	(.L_15 - .L_14)


	//   ....[0]....
.L_14:
        /*0050*/ 	.word	0x000001f0


	//   ....[1]....
        /*0054*/ 	.word	0x00000240


	//----- nvinfo : EIATTR_CRS_STACK_SIZE
	.align		4
.L_15:
        /*0058*/ 	.byte	0x04, 0x1e
        /*005a*/ 	.short	(.L_17 - .L_16)
.L_16:
        /*005c*/ 	.word	0x00000000


	//----- nvinfo : EIATTR_CBANK_PARAM_SIZE
	.align		4
.L_17:
        /*0060*/ 	.byte	0x03, 0x19
        /*0062*/ 	.short	0x0014


	//----- nvinfo : EIATTR_PARAM_CBANK
	.align		4
        /*0064*/ 	.byte	0x04, 0x0a
        /*0066*/ 	.short	(.L_19 - .L_18)
	.align		4
.L_18:
        /*0068*/ 	.word	index@(.nv.constant0._Z13reduce_kernelPfS_i)
        /*006c*/ 	.short	0x0380
        /*006e*/ 	.short	0x0014


	//----- nvinfo : EIATTR_SW_WAR
	.align		4
.L_19:
        /*0070*/ 	.byte	0x04, 0x36
        /*0072*/ 	.short	(.L_21 - .L_20)
.L_20:
        /*0074*/ 	.word	0x00000008
.L_21:


//--------------------- .nv.callgraph             --------------------------
	.section	.nv.callgraph,"",@"SHT_CUDA_CALLGRAPH"
	.align	4
	.sectionentsize	8
	.align		4
        /*0000*/ 	.word	0x00000000
	.align		4
        /*0004*/ 	.word	0xffffffff
	.align		4
        /*0008*/ 	.word	0x00000000
	.align		4
        /*000c*/ 	.word	0xfffffffe
	.align		4
        /*0010*/ 	.word	0x00000000
	.align		4
        /*0014*/ 	.word	0xfffffffd
	.align		4
        /*0018*/ 	.word	0x00000000
	.align		4
        /*001c*/ 	.word	0xfffffffc


//--------------------- .text._Z13reduce_kernelPfS_i --------------------------
	.section	.text._Z13reduce_kernelPfS_i,"ax",@progbits
	.align	128
        .global         _Z13reduce_kernelPfS_i
        .type           _Z13reduce_kernelPfS_i,@function
        .size           _Z13reduce_kernelPfS_i,(.L_x_5 - _Z13reduce_kernelPfS_i)
        .other          _Z13reduce_kernelPfS_i,@"STO_CUDA_ENTRY STV_DEFAULT"
_Z13reduce_kernelPfS_i:
.text._Z13reduce_kernelPfS_i:
[----:B------:R-:W-:Y:S01]  /*0000*/  LDC R1, c[0x0][0x37c] ;  /* 0x0000df00ff017b82 */ /* 0x000fe20000000800 */
[----:B------:R-:W0:Y:S01]  /*0010*/  S2R R13, SR_CTAID.X ;  /* 0x00000000000d7919 */ /* 0x000e220000002500 */
[----:B------:R-:W1:Y:S06]  /*0020*/  LDCU UR4, c[0x0][0x360] ;  /* 0x00006c00ff0477ac */ /* 0x000e6c0008000800 */
[----:B------:R-:W2:Y:S01]  /*0030*/  LDC.64 R2, c[0x0][0x388] ;  /* 0x0000e200ff027b82 */ /* 0x000ea20000000a00 */
[----:B------:R-:W0:Y:S01]  /*0040*/  S2R R8, SR_TID.X ;  /* 0x0000000000087919 */ /* 0x000e220000002100 */
[----:B------:R-:W3:Y:S01]  /*0050*/  LDCU.64 UR6, c[0x0][0x358] ;  /* 0x00006b00ff0677ac */ /* 0x000ee20008000a00 */
[----:B-1----:R-:W-:-:S02]  /*0060*/  UISETP.GE.U32.AND UP0, UPT, UR4, 0x2, UPT ;  /* 0x000000020400788c */ /* 0x002fc4000bf06070 */
[----:B0-----:R-:W-:-:S04]  /*0070*/  IMAD R9, R13, UR4, R8 ;  /* 0x000000040d097c24 */ /* 0x001fc8000f8e0208 */
[----:B--2---:R-:W-:-:S03]  /*0080*/  IMAD.WIDE R2, R9, 0x4, R2 ;  /* 0x0000000409027825 */ /* 0x004fc600078e0202 */
[----:B---3--:R-:W-:Y:S05]  /*0090*/  BRA.U !UP0, `(.L_x_0) ;  /* 0x0000000108487547 */ /* 0x008fea000b800000 */
[----:B------:R-:W0:Y:S01]  /*00a0*/  LDC.64 R6, c[0x0][0x388] ;  /* 0x0000e200ff067b82 */ /* 0x000e220000000a00 */
[----:B------:R-:W1:Y:S02]  /*00b0*/  LDCU UR8, c[0x0][0x390] ;  /* 0x00007200ff0877ac */ /* 0x000e640008000800 */
.L_x_3:
[----:B------:R-:W-:Y:S01]  /*00c0*/  USHF.R.U32.HI UR5, URZ, 0x1, UR4 ;  /* 0x00000001ff057899 */ /* 0x000fe20008011604 */
[----:B------:R-:W-:Y:S05]  /*00d0*/  BSSY.RECONVERGENT B0, `(.L_x_1) ;  /* 0x000000a000007945 */ /* 0x000fea0003800200 */
[----:B------:R-:W-:-:S04]  /*00e0*/  IADD3 R5, PT, PT, R9, UR5, RZ ;  /* 0x0000000509057c10 */ /* 0x000fc8000fffe0ff */
[----:B-1----:R-:W-:-:S04]  /*00f0*/  ISETP.GE.U32.AND P0, PT, R5, UR8, PT ;  /* 0x0000000805007c0c */ /* 0x002fc8000bf06070 */
[----:B------:R-:W-:-:S13]  /*0100*/  ISETP.GE.U32.OR P0, PT, R8, UR5, P0 ;  /* 0x0000000508007c0c */ /* 0x000fda0008706470 */
[----:B------:R-:W-:Y:S05]  /*0110*/  @P0 BRA `(.L_x_2) ;  /* 0x0000000000140947 */ /* 0x000fea0003800000 */
[----:B0-----:R-:W-:Y:S01]  /*0120*/  IMAD.WIDE.U32 R4, R5, 0x4, R6 ;  /* 0x0000000405047825 */ /* 0x001fe200078e0006 */
[----:B------:R-:W2:Y:S05]  /*0130*/  LDG.E R0, desc[UR6][R2.64] ;  /* 0x0000000602007981 */ /* 0x000eaa000c1e1900 */
[----:B------:R-:W2:Y:S02]  /*0140*/  LDG.E R5, desc[UR6][R4.64] ;  /* 0x0000000604057981 */ /* 0x000ea4000c1e1900 */
[----:B--2---:R-:W-:-:S05]  /*0150*/  FADD R11, R0, R5 ;  /* 0x00000005000b7221 */ /* 0x004fca0000000000 */
[----:B------:R1:W-:Y:S02]  /*0160*/  STG.E desc[UR6][R2.64], R11 ;  /* 0x0000000b02007986 */ /* 0x0003e4000c101906 */
.L_x_2:
[----:B------:R-:W-:Y:S05]  /*0170*/  BSYNC.RECONVERGENT B0 ;  /* 0x0000000000007941 */ /* 0x000fea0003800200 */
.L_x_1:
[----:B------:R-:W-:Y:S01]  /*0180*/  BAR.SYNC.DEFER_BLOCKING 0x0 ;  /* 0x0000000000007b1d */ /* 0x000fe20000010000 */
[----:B------:R-:W-:-:S05]  /*0190*/  UISETP.GT.U32.AND UP0, UPT, UR4, 0x3, UPT ;  /* 0x000000030400788c */ /* 0x000fca000bf04070 */
[----:B------:R-:W-:-:S04]  /*01a0*/  UMOV UR4, UR5 ;  /* 0x0000000500047c82 */ /* 0x000fc80008000000 */
[----:B------:R-:W-:Y:S05]  /*01b0*/  BRA.U UP0, `(.L_x_3) ;  /* 0xfffffffd00c07547 */ /* 0x000fea000b83ffff */
.L_x_0:
[----:B------:R-:W2:Y:S02]  /*01c0*/  LDCU UR5, c[0x0][0x390] ;  /* 0x00007200ff0577ac */ /* 0x000ea40008000800 */
[----:B--2---:R-:W-:-:S04]  /*01d0*/  ISETP.GE.AND P0, PT, R9, UR5, PT ;  /* 0x0000000509007c0c */ /* 0x004fc8000bf06270 */
[----:B------:R-:W-:-:S13]  /*01e0*/  ISETP.NE.OR P0, PT, R8, RZ, P0 ;  /* 0x000000ff0800720c */ /* 0x000fda0000705670 */
[----:B------:R-:W-:Y:S05]  /*01f0*/  @P0 EXIT ;  /* 0x000000000000094d */ /* 0x000fea0003800000 */
[----:B-1----:R-:W2:Y:S01]  /*0200*/  LDG.E R3, desc[UR6][R2.64] ;  /* 0x0000000602037981 */ /* 0x002ea2000c1e1900 */
[----:B------:R-:W1:Y:S02]  /*0210*/  LDC.64 R4, c[0x0][0x380] ;  /* 0x0000e000ff047b82 */ /* 0x000e640000000a00 */
[----:B-1----:R-:W-:-:S05]  /*0220*/  IMAD.WIDE.U32 R4, R13, 0x4, R4 ;  /* 0x000000040d047825 */ /* 0x002fca00078e0004 */
[----:B--2---:R-:W-:Y:S01]  /*0230*/  STG.E desc[UR6][R4.64], R3 ;  /* 0x0000000304007986 */ /* 0x004fe2000c101906 */
[----:B------:R-:W-:Y:S05]  /*0240*/  EXIT ;  /* 0x000000000000794d */ /* 0x000fea0003800000 */
.L_x_4:
[----:B------:R-:W-:-:S00]  /*0250*/  BRA `(.L_x_4) ;  /* 0xfffffffc00fc7947 */ /* 0x000fc0000383ffff */
[----:B------:R-:W-:-:S00]  /*0260*/  NOP ;  /* 0x0000000000007918 */ /* 0x000fc00000000000 */
        /* <DEDUP_REMOVED lines=9> */
.L_x_5:


//--------------------- .nv.shared.reserved.0     --------------------------
	.section	.nv.shared.reserved.0,"aw",@nobits
	.weak		__nv_reservedSMEM_offset_0_alias
	.size		__nv_reservedSMEM_offset_0_alias, 0, 64
	.other		__nv_reservedSMEM_offset_0_alias,@"STO_CUDA_RESERVED_SHARED STV_DEFAULT"
__nv_reservedSMEM_offset_0_alias:
	.zero		0
	.zero		64


//--------------------- .nv.constant0._Z13reduce_kernelPfS_i --------------------------
	.section	.nv.constant0._Z13reduce_kernelPfS_i,"a",@progbits
	.sectionflags	@""
	.align	4
.nv.constant0._Z13reduce_kernelPfS_i:
	.zero		916


//--------------------- SYMBOLS --------------------------

	.type		.nv.reservedSmem.offset0,@object
	.size		.nv.reservedSmem.offset0,0x4
